//
// Generated by NVIDIA NVVM Compiler
//
// Compiler Build ID: CL-36424714
// Cuda compilation tools, release 13.0, V13.0.88
// Based on NVVM 20.0.0
//

.version 9.0
.target sm_100
.address_size 64

	// .globl	_Z24test_shfl_up_sync_customv
.global .align 4 .b8 shfl_up_sync_shared_var_arr[128];
.global .align 1 .b8 shfl_up_sync_updated[32];
.global .align 4 .b8 custom_results_shfl_up[128];

.visible .entry _Z24test_shfl_up_sync_customv()
{
	.reg .pred 	%p<5>;
	.reg .b16 	%rs<7>;
	.reg .b32 	%r<17>;
	.reg .b32 	%f<4>;
	.reg .b64 	%rd<13>;

	mov.u32 	%r9, %tid.x;
	not.b32 	%r10, %r9;
	and.b32  	%r1, %r10, 31;
	cvt.u64.u32 	%rd5, %r9;
	mul.wide.u32 	%rd6, %r9, 4;
	mov.u64 	%rd7, shfl_up_sync_shared_var_arr;
	add.s64 	%rd1, %rd7, %rd6;
	mov.u64 	%rd8, shfl_up_sync_updated;
	add.s64 	%rd2, %rd8, %rd5;
	cvt.rn.f32.u32 	%f1, %r9;
	mul.f32 	%f2, %f1, 0f3E000000;
	cvt.rmi.f32.f32 	%f3, %f2;
	cvt.rzi.s32.f32 	%r11, %f3;
	and.b32  	%r2, %r9, 7;
	shl.b32 	%r12, %r11, 3;
	st.global.u32 	[%rd1], %r1;
	mov.b16 	%rs1, 1;
	st.global.u8 	[%rd2], %rs1;
	setp.eq.s32 	%p1, %r2, 0;
	cvt.s64.s32 	%rd9, %r12;
	cvt.u64.u32 	%rd10, %r2;
	or.b64  	%rd11, %rd10, %rd9;
	shl.b64 	%rd12, %rd11, 2;
	add.s64 	%rd3, %rd7, %rd12;
	add.s64 	%rd4, %rd8, %rd11;
	mov.b32 	%r15, 0;
	@%p1 bra 	$L__BB0_2;
	ld.global.u32 	%r15, [%rd3+-4];
	mov.b16 	%rs2, 0;
	st.global.u8 	[%rd4+-1], %rs2;
$L__BB0_2:
	add.s32 	%r5, %r15, %r1;
	st.global.u32 	[%rd1], %r5;
	mov.b16 	%rs3, 1;
	st.global.u8 	[%rd2], %rs3;
	setp.lt.u32 	%p2, %r2, 2;
	mov.u32 	%r16, %r5;
	@%p2 bra 	$L__BB0_4;
	ld.global.u32 	%r16, [%rd3+-8];
	mov.b16 	%rs4, 0;
	st.global.u8 	[%rd4+-2], %rs4;
$L__BB0_4:
	setp.lt.u32 	%p3, %r2, 2;
	selp.b32 	%r13, 0, %r16, %p3;
	add.s32 	%r14, %r13, %r5;
	st.global.u32 	[%rd1], %r14;
	mov.b16 	%rs5, 1;
	st.global.u8 	[%rd2], %rs5;
	setp.lt.u32 	%p4, %r2, 4;
	@%p4 bra 	$L__BB0_6;
	mov.b16 	%rs6, 0;
	st.global.u8 	[%rd4+-4], %rs6;
$L__BB0_6:
	ret;

}


// ===== COMPILED SASS (sm_100) =====

	.target	sm_100

	.elftype	@"ET_EXEC"


//--------------------- .note.nv.tkinfo           --------------------------
	.section	.note.nv.tkinfo,"",@"SHT_NOTE"
	.sectionflags	@"SHF_NOTE_NV_TKINFO"
	.tkinfo
        /*0018*/ 	.word	0x00000002
        /*0030*/ 	.string	""
        /*0030*/ 	.string	"ptxas"
        /*0030*/ 	.string	"Cuda compilation tools, release 13.0, V13.0.88"
        /*0030*/ 	.string	"Build cuda_13.0.r13.0/compiler.36424714_0"
        /*0030*/ 	.string	"-arch sm_100 -m 64 "



//--------------------- .note.nv.cuinfo           --------------------------
	.section	.note.nv.cuinfo,"",@"SHT_NOTE"
	.sectionflags	@"SHF_NOTE_NV_CUINFO"
        /*0018*/ 	.short	0x0002
        /*001a*/ 	.short	0x0064
        /*001c*/ 	.short	0x0082
	.zero		2


//--------------------- .nv.info                  --------------------------
	.section	.nv.info,"",@"SHT_CUDA_INFO"
	.align	4


	//----- nvinfo : EIATTR_REGCOUNT
	.align		4
        /*0000*/ 	.byte	0x04, 0x2f
        /*0002*/ 	.short	(.L_4 - .L_3)
	.align		4
.L_3:
        /*0004*/ 	.word	index@(_Z24test_shfl_up_sync_customv)
        /*0008*/ 	.word	0x00000010


	//----- nvinfo : EIATTR_FRAME_SIZE
	.align		4
.L_4:
        /*000c*/ 	.byte	0x04, 0x11
        /*000e*/ 	.short	(.L_6 - .L_5)
	.align		4
.L_5:
        /*0010*/ 	.word	index@(_Z24test_shfl_up_sync_customv)
        /*0014*/ 	.word	0x00000000


	//----- nvinfo : EIATTR_MIN_STACK_SIZE
	.align		4
.L_6:
        /*0018*/ 	.byte	0x04, 0x12
        /*001a*/ 	.short	(.L_8 - .L_7)
	.align		4
.L_7:
        /*001c*/ 	.word	index@(_Z24test_shfl_up_sync_customv)
        /*0020*/ 	.word	0x00000000
.L_8:


//--------------------- .nv.compat                --------------------------
	.section	.nv.compat,"",@"SHT_CUDA_COMPAT_INFO"
	.align	4
        /*0000*/ 	.byte	0x02, 0x09, 0x00, 0x00, 0x02, 0x02, 0x01, 0x00, 0x02, 0x05, 0x05, 0x00, 0x03, 0x07, 0x01, 0x01
        /*0010*/ 	.byte	0x02, 0x03, 0x00, 0x00, 0x02, 0x06, 0x01, 0x00, 0x04, 0x0b, 0x08, 0x00, 0x09, 0x00, 0x00, 0x00
        /*0020*/ 	.byte	0x00, 0x00, 0x00, 0x00


//--------------------- .nv.info._Z24test_shfl_up_sync_customv --------------------------
	.section	.nv.info._Z24test_shfl_up_sync_customv,"",@"SHT_CUDA_INFO"
	.sectionflags	@""
	.align	4


	//----- nvinfo : EIATTR_CUDA_API_VERSION
	.align		4
        /*0000*/ 	.byte	0x04, 0x37
        /*0002*/ 	.short	(.L_10 - .L_9)
.L_9:
        /*0004*/ 	.word	0x00000082


	//----- nvinfo : EIATTR_SPARSE_MMA_MASK
	.align		4
.L_10:
        /*0008*/ 	.byte	0x03, 0x50
        /*000a*/ 	.short	0x0000


	//----- nvinfo : EIATTR_MAXREG_COUNT
	.align		4
        /*000c*/ 	.byte	0x03, 0x1b
        /*000e*/ 	.short	0x00ff


	//----- nvinfo : EIATTR_MERCURY_ISA_VERSION
	.align		4
        /*0010*/ 	.byte	0x03, 0x5f
        /*0012*/ 	.short	0x0101


	//----- nvinfo : EIATTR_VRC_CTA_INIT_COUNT
	.align		4
        /*0014*/ 	.byte	0x02, 0x4a
	.zero		1
	.zero		1


	//----- nvinfo : EIATTR_EXIT_INSTR_OFFSETS
	.align		4
        /*0018*/ 	.byte	0x04, 0x1c
        /*001a*/ 	.short	(.L_12 - .L_11)


	//   ....[0]....
.L_11:
        /*001c*/ 	.word	0x000002a0


	//   ....[1]....
        /*0020*/ 	.word	0x000002c0


	//----- nvinfo : EIATTR_CRS_STACK_SIZE
	.align		4
.L_12:
        /*0024*/ 	.byte	0x04, 0x1e
        /*0026*/ 	.short	(.L_14 - .L_13)
.L_13:
        /*0028*/ 	.word	0x00000000


	//----- nvinfo : EIATTR_SW_WAR
	.align		4
.L_14:
        /*002c*/ 	.byte	0x04, 0x36
        /*002e*/ 	.short	(.L_16 - .L_15)
.L_15:
        /*0030*/ 	.word	0x00000008
.L_16:


//--------------------- .nv.callgraph             --------------------------
	.section	.nv.callgraph,"",@"SHT_CUDA_CALLGRAPH"
	.align	4
	.sectionentsize	8
	.align		4
        /*0000*/ 	.word	0x00000000
	.align		4
        /*0004*/ 	.word	0xffffffff
	.align		4
        /*0008*/ 	.word	0x00000000
	.align		4
        /*000c*/ 	.word	0xfffffffe
	.align		4
        /*0010*/ 	.word	0x00000000
	.align		4
        /*0014*/ 	.word	0xfffffffd
	.align		4
        /*0018*/ 	.word	0x00000000
	.align		4
        /*001c*/ 	.word	0xfffffffc


//--------------------- .nv.constant4             --------------------------
	.section	.nv.constant4,"a",@progbits
	.align	8
	.align		8
.nv.constant4:
        /*0000*/ 	.dword	shfl_up_sync_shared_var_arr
	.align		8
        /*0008*/ 	.dword	shfl_up_sync_updated
	.align		8
        /*0010*/ 	.dword	custom_results_shfl_up


//--------------------- .text._Z24test_shfl_up_sync_customv --------------------------
	.section	.text._Z24test_shfl_up_sync_customv,"ax",@progbits
	.align	128
        .global         _Z24test_shfl_up_sync_customv
        .type           _Z24test_shfl_up_sync_customv,@function
        .size           _Z24test_shfl_up_sync_customv,(.L_x_3 - _Z24test_shfl_up_sync_customv)
        .other          _Z24test_shfl_up_sync_customv,@"STO_CUDA_ENTRY STV_DEFAULT"
_Z24test_shfl_up_sync_customv:
.text._Z24test_shfl_up_sync_customv:
[----:B------:R-:W-:Y:S01]  /*0000*/  LDC R1, c[0x0][0x37c] ;  /* 0x0000df00ff017b82 */ /* 0x000fe20000000800 */
[----:B------:R-:W0:Y:S07]  /*0010*/  S2R R11, SR_TID.X ;  /* 0x00000000000b7919 */ /* 0x000e2e0000002100 */
[----:B------:R-:W1:Y:S01]  /*0020*/  LDC.64 R4, c[0x4][RZ] ;  /* 0x01000000ff047b82 */ /* 0x000e620000000a00 */
[----:B------:R-:W2:Y:S01]  /*0030*/  LDCU.64 UR6, c[0x4][0x8] ;  /* 0x01000100ff0677ac */ /* 0x000ea20008000a00 */
[----:B------:R-:W-:Y:S01]  /*0040*/  IMAD.MOV.U32 R12, RZ, RZ, 0x1 ;  /* 0x00000001ff0c7424 */ /* 0x000fe200078e00ff */
[----:B------:R-:W3:Y:S01]  /*0050*/  LDCU.64 UR8, c[0x4][URZ] ;  /* 0x01000000ff0877ac */ /* 0x000ee20008000a00 */
[----:B------:R-:W4:Y:S01]  /*0060*/  LDCU.64 UR4, c[0x0][0x358] ;  /* 0x00006b00ff0477ac */ /* 0x000f220008000a00 */
[----:B0-----:R-:W-:Y:S01]  /*0070*/  I2FP.F32.U32 R0, R11 ;  /* 0x0000000b00007245 */ /* 0x001fe20000201000 */
[C---:B-1----:R-:W-:Y:S01]  /*0080*/  IMAD.WIDE.U32 R4, R11.reuse, 0x4, R4 ;  /* 0x000000040b047825 */ /* 0x042fe200078e0004 */
[----:B------:R-:W-:-:S02]  /*0090*/  LOP3.LUT P0, R10, R11, 0x7, RZ, 0xc0, !PT ;  /* 0x000000070b0a7812 */ /* 0x000fc4000780c0ff */
[C---:B--2---:R-:W-:Y:S01]  /*00a0*/  IADD3 R2, P1, PT, R11.reuse, UR6, RZ ;  /* 0x000000060b027c10 */ /* 0x044fe2000ff3e0ff */
[----:B------:R-:W-:Y:S01]  /*00b0*/  FMUL R0, R0, 0.125 ;  /* 0x3e00000000007820 */ /* 0x000fe20000400000 */
[----:B------:R-:W-:-:S05]  /*00c0*/  LOP3.LUT R11, R11, 0x1f, RZ, 0xc, !PT ;  /* 0x0000001f0b0b7812 */ /* 0x000fca00078e0cff */
[----:B------:R-:W0:Y:S01]  /*00d0*/  F2I.FLOOR.NTZ R0, R0 ;  /* 0x0000000000007305 */ /* 0x000e220000207100 */
[----:B----4-:R1:W-:Y:S01]  /*00e0*/  STG.E desc[UR4][R4.64], R11 ;  /* 0x0000000b04007986 */ /* 0x0103e2000c101904 */
[----:B0-----:R-:W-:Y:S02]  /*00f0*/  IMAD.SHL.U32 R3, R0, 0x8, RZ ;  /* 0x0000000800037824 */ /* 0x001fe400078e00ff */
[----:B------:R-:W-:-:S03]  /*0100*/  IMAD.MOV.U32 R0, RZ, RZ, RZ ;  /* 0x000000ffff007224 */ /* 0x000fc600078e00ff */
[----:B------:R-:W-:Y:S02]  /*0110*/  LOP3.LUT R8, R10, R3, RZ, 0xfc, !PT ;  /* 0x000000030a087212 */ /* 0x000fe400078efcff */
[----:B------:R-:W-:Y:S01]  /*0120*/  SHF.R.S32.HI R9, RZ, 0x1f, R3 ;  /* 0x0000001fff097819 */ /* 0x000fe20000011403 */
[----:B------:R-:W-:Y:S01]  /*0130*/  IMAD.X R3, RZ, RZ, UR7, P1 ;  /* 0x00000007ff037e24 */ /* 0x000fe200088e06ff */
[----:B---3--:R-:W-:-:S04]  /*0140*/  LEA R6, P2, R8, UR8, 0x2 ;  /* 0x0000000808067c11 */ /* 0x008fc8000f8410ff */
[C---:B------:R-:W-:Y:S01]  /*0150*/  LEA.HI.X R7, R8.reuse, UR9, R9, 0x2, P2 ;  /* 0x0000000908077c11 */ /* 0x040fe200090f1409 */
[----:B------:R1:W-:Y:S04]  /*0160*/  STG.E.U8 desc[UR4][R2.64], R12 ;  /* 0x0000000c02007986 */ /* 0x0003e8000c101104 */
[----:B------:R-:W2:Y:S01]  /*0170*/  @P0 LDG.E R0, desc[UR4][R6.64+-0x4] ;  /* 0xfffffc0406000981 */ /* 0x000ea2000c1e1900 */
[----:B------:R-:W-:Y:S01]  /*0180*/  IADD3 R8, P1, PT, R8, UR6, RZ ;  /* 0x0000000608087c10 */ /* 0x000fe2000ff3e0ff */
[----:B------:R-:W-:Y:S03]  /*0190*/  BSSY.RECONVERGENT B0, `(.L_x_0) ;  /* 0x000000b000007945 */ /* 0x000fe60003800200 */
[----:B------:R-:W-:-:S02]  /*01a0*/  IADD3.X R9, PT, PT, R9, UR7, RZ, P1, !PT ;  /* 0x0000000709097c10 */ /* 0x000fc40008ffe4ff */
[----:B------:R-:W-:-:S03]  /*01b0*/  ISETP.GE.U32.AND P1, PT, R10, 0x2, PT ;  /* 0x000000020a00780c */ /* 0x000fc60003f26070 */
[----:B------:R1:W-:Y:S01]  /*01c0*/  @P0 STG.E.U8 desc[UR4][R8.64+-0x1], RZ ;  /* 0xffffffff08000986 */ /* 0x0003e2000c101104 */
[----:B--2---:R-:W-:-:S04]  /*01d0*/  IMAD.IADD R13, R11, 0x1, R0 ;  /* 0x000000010b0d7824 */ /* 0x004fc800078e0200 */
[----:B------:R-:W-:Y:S01]  /*01e0*/  IMAD.MOV.U32 R0, RZ, RZ, R13 ;  /* 0x000000ffff007224 */ /* 0x000fe200078e000d */
[----:B------:R1:W-:Y:S04]  /*01f0*/  STG.E desc[UR4][R4.64], R13 ;  /* 0x0000000d04007986 */ /* 0x0003e8000c101904 */
[----:B------:R1:W-:Y:S01]  /*0200*/  STG.E.U8 desc[UR4][R2.64], R12 ;  /* 0x0000000c02007986 */ /* 0x0003e2000c101104 */
[----:B------:R-:W-:Y:S05]  /*0210*/  @!P1 BRA `(.L_x_1) ;  /* 0x0000000000089947 */ /* 0x000fea0003800000 */
[----:B------:R0:W5:Y:S04]  /*0220*/  LDG.E R0, desc[UR4][R6.64+-0x8] ;  /* 0xfffff80406007981 */ /* 0x000168000c1e1900 */
[----:B------:R0:W-:Y:S02]  /*0230*/  STG.E.U8 desc[UR4][R8.64+-0x2], RZ ;  /* 0xfffffeff08007986 */ /* 0x0001e4000c101104 */
.L_x_1:
[----:B------:R-:W-:Y:S05]  /*0240*/  BSYNC.RECONVERGENT B0 ;  /* 0x0000000000007941 */ /* 0x000fea0003800200 */
.L_x_0:
[----:B------:R-:W-:Y:S02]  /*0250*/  ISETP.GE.U32.AND P0, PT, R10, 0x4, PT ;  /* 0x000000040a00780c */ /* 0x000fe40003f06070 */
[----:B-----5:R-:W-:-:S05]  /*0260*/  SEL R0, R0, RZ, P1 ;  /* 0x000000ff00007207 */ /* 0x020fca0000800000 */
[----:B0-----:R-:W-:-:S05]  /*0270*/  IMAD.IADD R7, R13, 0x1, R0 ;  /* 0x000000010d077824 */ /* 0x001fca00078e0200 */
[----:B------:R0:W-:Y:S04]  /*0280*/  STG.E desc[UR4][R4.64], R7 ;  /* 0x0000000704007986 */ /* 0x0001e8000c101904 */
[----:B------:R0:W-:Y:S01]  /*0290*/  STG.E.U8 desc[UR4][R2.64], R12 ;  /* 0x0000000c02007986 */ /* 0x0001e2000c101104 */
[----:B------:R-:W-:Y:S05]  /*02a0*/  @!P0 EXIT ;  /* 0x000000000000894d */ /* 0x000fea0003800000 */
[----:B------:R-:W-:Y:S01]  /*02b0*/  STG.E.U8 desc[UR4][R8.64+-0x4], RZ ;  /* 0xfffffcff08007986 */ /* 0x000fe2000c101104 */
[----:B------:R-:W-:Y:S05]  /*02c0*/  EXIT ;  /* 0x000000000000794d */ /* 0x000fea0003800000 */
.L_x_2:
[----:B------:R-:W-:-:S00]  /*02d0*/  BRA `(.L_x_2) ;  /* 0xfffffffc00fc7947 */ /* 0x000fc0000383ffff */
[----:B------:R-:W-:-:S00]  /*02e0*/  NOP ;  /* 0x0000000000007918 */ /* 0x000fc00000000000 */
        /* <DEDUP_REMOVED lines=9> */
.L_x_3:


//--------------------- .nv.shared.reserved.0     --------------------------
	.section	.nv.shared.reserved.0,"aw",@nobits
	.weak		__nv_reservedSMEM_offset_0_alias
	.size		__nv_reservedSMEM_offset_0_alias, 0, 64
	.other		__nv_reservedSMEM_offset_0_alias,@"STO_CUDA_RESERVED_SHARED STV_DEFAULT"
__nv_reservedSMEM_offset_0_alias:
	.zero		0
	.zero		64


//--------------------- .nv.global                --------------------------
	.section	.nv.global,"aw",@nobits
	.align	4
.nv.global:
	.type		custom_results_shfl_up,@object
	.size		custom_results_shfl_up,(shfl_up_sync_shared_var_arr - custom_results_shfl_up)
custom_results_shfl_up:
	.zero		128
	.type		shfl_up_sync_shared_var_arr,@object
	.size		shfl_up_sync_shared_var_arr,(shfl_up_sync_updated - shfl_up_sync_shared_var_arr)
shfl_up_sync_shared_var_arr:
	.zero		128
	.type		shfl_up_sync_updated,@object
	.size		shfl_up_sync_updated,(.L_1 - shfl_up_sync_updated)
shfl_up_sync_updated:
	.zero		32
.L_1:


//--------------------- .nv.constant0._Z24test_shfl_up_sync_customv --------------------------
	.section	.nv.constant0._Z24test_shfl_up_sync_customv,"a",@progbits
	.sectionflags	@""
	.align	4
.nv.constant0._Z24test_shfl_up_sync_customv:
	.zero		896


//--------------------- SYMBOLS --------------------------

	.type		.nv.reservedSmem.offset0,@object
	.size		.nv.reservedSmem.offset0,0x4
